//
// Generated by NVIDIA NVVM Compiler
//
// Compiler Build ID: CL-36424714
// Cuda compilation tools, release 13.0, V13.0.88
// Based on NVVM 20.0.0
//

.version 9.0
.target sm_100
.address_size 64

	// .globl	_Z11init_kernelPiiii
.extern .shared .align 16 .b8 shared_data[];

.visible .entry _Z11init_kernelPiiii(
	.param .u64 .ptr .align 1 _Z11init_kernelPiiii_param_0,
	.param .u32 _Z11init_kernelPiiii_param_1,
	.param .u32 _Z11init_kernelPiiii_param_2,
	.param .u32 _Z11init_kernelPiiii_param_3
)
{
	.reg .b16 	%rs<5>;
	.reg .b32 	%r<13>;
	.reg .b64 	%rd<10>;

	ld.param.u64 	%rd1, [_Z11init_kernelPiiii_param_0];
	ld.param.u32 	%r1, [_Z11init_kernelPiiii_param_1];
	ld.param.u32 	%r2, [_Z11init_kernelPiiii_param_2];
	ld.param.s32 	%rd2, [_Z11init_kernelPiiii_param_3];
	cvta.to.global.u64 	%rd3, %rd1;
	mov.u32 	%r3, %ctaid.y;
	mov.u32 	%r4, %ntid.y;
	mov.u32 	%r5, %tid.y;
	mad.lo.s32 	%r6, %r3, %r4, %r5;
	mov.u32 	%r7, %tid.x;
	cvt.u16.u32 	%rs1, %r7;
	mul.hi.u16 	%rs2, %rs1, 21846;
	mul.lo.s16 	%rs3, %rs2, 3;
	sub.s16 	%rs4, %rs1, %rs3;
	cvt.u32.u16 	%r8, %rs4;
	mov.b32 	%r9, 1227133513;
	shf.l.wrap.b32 	%r10, %r9, %r9, %r8;
	rem.u32 	%r11, %r7, %r1;
	rem.u32 	%r12, %r6, %r2;
	cvt.u64.u32 	%rd4, %r12;
	shr.u64 	%rd5, %rd2, 2;
	cvt.u64.u32 	%rd6, %r11;
	mad.lo.s64 	%rd7, %rd5, %rd4, %rd6;
	shl.b64 	%rd8, %rd7, 2;
	add.s64 	%rd9, %rd3, %rd8;
	st.global.u32 	[%rd9], %r10;
	ret;

}
	// .globl	_Z11life_kernelPiS_iii
.visible .entry _Z11life_kernelPiS_iii(
	.param .u64 .ptr .align 1 _Z11life_kernelPiS_iii_param_0,
	.param .u64 .ptr .align 1 _Z11life_kernelPiS_iii_param_1,
	.param .u32 _Z11life_kernelPiS_iii_param_2,
	.param .u32 _Z11life_kernelPiS_iii_param_3,
	.param .u32 _Z11life_kernelPiS_iii_param_4
)
{
	.reg .pred 	%p<29>;
	.reg .b16 	%rs<6>;
	.reg .b32 	%r<142>;
	.reg .b64 	%rd<22>;

	ld.param.u64 	%rd6, [_Z11life_kernelPiS_iii_param_0];
	ld.param.u64 	%rd5, [_Z11life_kernelPiS_iii_param_1];
	ld.param.u32 	%r53, [_Z11life_kernelPiS_iii_param_2];
	ld.param.u32 	%r52, [_Z11life_kernelPiS_iii_param_3];
	ld.param.s32 	%rd7, [_Z11life_kernelPiS_iii_param_4];
	cvta.to.global.u64 	%rd1, %rd6;
	mov.u32 	%r1, %tid.x;
	mov.u32 	%r54, %ctaid.y;
	mov.u32 	%r55, %ntid.y;
	mov.u32 	%r56, %tid.y;
	mad.lo.s32 	%r2, %r54, %r55, %r56;
	rem.u32 	%r3, %r2, %r55;
	rem.u32 	%r57, %r1, %r53;
	rem.u32 	%r58, %r2, %r52;
	cvt.u64.u32 	%rd8, %r58;
	shr.u64 	%rd2, %rd7, 2;
	cvt.u64.u32 	%rd3, %r57;
	mad.lo.s64 	%rd4, %rd2, %rd8, %rd3;
	shl.b64 	%rd9, %rd4, 2;
	add.s64 	%rd10, %rd1, %rd9;
	ld.global.u32 	%r59, [%rd10];
	mov.u32 	%r4, %ntid.x;
	mad.lo.s32 	%r60, %r4, %r3, %r4;
	add.s32 	%r61, %r60, %r1;
	shl.b32 	%r62, %r61, 2;
	mov.u32 	%r63, shared_data;
	add.s32 	%r5, %r63, %r62;
	st.shared.u32 	[%r5], %r59;
	setp.eq.s32 	%p1, %r3, 3;
	@%p1 bra 	$L__BB1_3;
	setp.ne.s32 	%p2, %r3, 0;
	@%p2 bra 	$L__BB1_4;
	add.s32 	%r71, %r2, -1;
	rem.u32 	%r72, %r71, %r52;
	cvt.s64.s32 	%rd15, %r72;
	mad.lo.s64 	%rd16, %rd2, %rd15, %rd3;
	shl.b64 	%rd17, %rd16, 2;
	add.s64 	%rd18, %rd1, %rd17;
	ld.global.u32 	%r73, [%rd18];
	shl.b32 	%r74, %r1, 2;
	add.s32 	%r76, %r63, %r74;
	st.shared.u32 	[%r76], %r73;
	bra.uni 	$L__BB1_4;
$L__BB1_3:
	add.s32 	%r64, %r2, 1;
	rem.u32 	%r65, %r64, %r52;
	cvt.u64.u32 	%rd11, %r65;
	mad.lo.s64 	%rd12, %rd2, %rd11, %rd3;
	shl.b64 	%rd13, %rd12, 2;
	add.s64 	%rd14, %rd1, %rd13;
	ld.global.u32 	%r66, [%rd14];
	mad.lo.s32 	%r67, %r4, 5, %r1;
	shl.b32 	%r68, %r67, 2;
	add.s32 	%r70, %r63, %r68;
	st.shared.u32 	[%r70], %r66;
$L__BB1_4:
	bar.sync 	0;
	ld.shared.u32 	%r6, [%r5];
	add.s32 	%r77, %r1, -1;
	rem.u32 	%r78, %r77, %r4;
	mul.lo.s32 	%r7, %r3, %r4;
	add.s32 	%r79, %r78, %r7;
	shl.b32 	%r80, %r79, 2;
	add.s32 	%r8, %r63, %r80;
	ld.shared.u32 	%r82, [%r8];
	and.b32  	%r9, %r82, 3;
	setp.eq.s32 	%p3, %r9, 2;
	selp.u32 	%r130, 1, 0, %p3;
	setp.eq.s32 	%p4, %r9, 1;
	selp.u32 	%r131, 1, 0, %p4;
	cvt.u16.u32 	%rs1, %r1;
	cvt.u16.u32 	%rs2, %r4;
	rem.u16 	%rs3, %rs1, %rs2;
	cvt.u32.u16 	%r83, %rs3;
	add.s32 	%r84, %r7, %r83;
	shl.b32 	%r85, %r84, 2;
	add.s32 	%r12, %r63, %r85;
	ld.shared.u32 	%r86, [%r12];
	shr.u32 	%r87, %r86, 2;
	and.b32  	%r13, %r87, 3;
	setp.eq.s32 	%p5, %r13, 1;
	@%p5 bra 	$L__BB1_7;
	setp.ne.s32 	%p6, %r13, 2;
	@%p6 bra 	$L__BB1_8;
	setp.eq.s32 	%p7, %r9, 2;
	selp.b32 	%r130, 2, 1, %p7;
	bra.uni 	$L__BB1_8;
$L__BB1_7:
	setp.eq.s32 	%p8, %r9, 1;
	selp.b32 	%r131, 2, 1, %p8;
$L__BB1_8:
	add.s16 	%rs4, %rs1, 1;
	rem.u16 	%rs5, %rs4, %rs2;
	cvt.u32.u16 	%r89, %rs5;
	add.s32 	%r90, %r7, %r89;
	shl.b32 	%r91, %r90, 2;
	add.s32 	%r18, %r63, %r91;
	ld.shared.u32 	%r93, [%r18];
	shr.u32 	%r94, %r93, 4;
	and.b32  	%r88, %r94, 3;
	setp.eq.s32 	%p9, %r88, 1;
	@%p9 bra 	$L__BB1_11;
	setp.ne.s32 	%p10, %r88, 2;
	@%p10 bra 	$L__BB1_12;
	add.s32 	%r130, %r130, 1;
	bra.uni 	$L__BB1_12;
$L__BB1_11:
	add.s32 	%r131, %r131, 1;
$L__BB1_12:
	shl.b32 	%r23, %r4, 2;
	add.s32 	%r24, %r8, %r23;
	ld.shared.u32 	%r95, [%r24];
	shr.u32 	%r96, %r95, 6;
	and.b32  	%r25, %r96, 3;
	setp.eq.s32 	%p11, %r25, 1;
	@%p11 bra 	$L__BB1_15;
	setp.ne.s32 	%p12, %r25, 2;
	@%p12 bra 	$L__BB1_16;
	add.s32 	%r130, %r130, 1;
	bra.uni 	$L__BB1_16;
$L__BB1_15:
	add.s32 	%r131, %r131, 1;
$L__BB1_16:
	setp.ne.s32 	%p13, %r25, 0;
	selp.u32 	%r97, 1, 0, %p13;
	setp.ne.s32 	%p14, %r13, 0;
	selp.u32 	%r98, 1, 0, %p14;
	add.s32 	%r30, %r98, %r97;
	add.s32 	%r31, %r18, %r23;
	ld.shared.u32 	%r99, [%r31];
	shr.u32 	%r100, %r99, 10;
	and.b32  	%r32, %r100, 3;
	setp.eq.s32 	%p15, %r32, 1;
	@%p15 bra 	$L__BB1_19;
	setp.ne.s32 	%p16, %r32, 2;
	@%p16 bra 	$L__BB1_20;
	add.s32 	%r130, %r130, 1;
	bra.uni 	$L__BB1_20;
$L__BB1_19:
	add.s32 	%r131, %r131, 1;
$L__BB1_20:
	setp.ne.s32 	%p17, %r32, 0;
	selp.u32 	%r102, 1, 0, %p17;
	add.s32 	%r37, %r30, %r102;
	add.s32 	%r103, %r24, %r23;
	ld.shared.u32 	%r104, [%r103];
	shr.u32 	%r105, %r104, 12;
	and.b32  	%r101, %r105, 3;
	setp.eq.s32 	%p18, %r101, 1;
	@%p18 bra 	$L__BB1_23;
	setp.ne.s32 	%p19, %r101, 2;
	@%p19 bra 	$L__BB1_24;
	add.s32 	%r130, %r130, 1;
	bra.uni 	$L__BB1_24;
$L__BB1_23:
	add.s32 	%r131, %r131, 1;
$L__BB1_24:
	shl.b32 	%r106, %r4, 3;
	add.s32 	%r107, %r12, %r106;
	ld.shared.u32 	%r108, [%r107];
	shr.u32 	%r109, %r108, 14;
	and.b32  	%r42, %r109, 3;
	setp.eq.s32 	%p20, %r42, 1;
	@%p20 bra 	$L__BB1_27;
	setp.ne.s32 	%p21, %r42, 2;
	@%p21 bra 	$L__BB1_28;
	add.s32 	%r130, %r130, 1;
	bra.uni 	$L__BB1_28;
$L__BB1_27:
	add.s32 	%r131, %r131, 1;
$L__BB1_28:
	setp.ne.s32 	%p22, %r42, 0;
	selp.u32 	%r111, 1, 0, %p22;
	add.s32 	%r47, %r37, %r111;
	add.s32 	%r112, %r31, %r23;
	ld.shared.u16 	%r113, [%r112+2];
	and.b32  	%r110, %r113, 3;
	setp.eq.s32 	%p23, %r110, 1;
	@%p23 bra 	$L__BB1_31;
	setp.ne.s32 	%p24, %r110, 2;
	@%p24 bra 	$L__BB1_32;
	add.s32 	%r130, %r130, 1;
	bra.uni 	$L__BB1_32;
$L__BB1_31:
	add.s32 	%r131, %r131, 1;
$L__BB1_32:
	setp.eq.s32 	%p25, %r47, 1;
	cvta.to.global.u64 	%rd19, %rd5;
	shr.u32 	%r114, %r6, 8;
	and.b32  	%r115, %r114, 3;
	add.s32 	%r116, %r131, %r130;
	setp.gt.u32 	%p26, %r116, 3;
	selp.b32 	%r118, 0, %r115, %p26;
	selp.b32 	%r119, 0, %r118, %p25;
	setp.eq.s32 	%p27, %r116, 3;
	setp.eq.s32 	%p28, %r115, 0;
	shr.u32 	%r120, %r130, 1;
	and.b32  	%r121, %r120, 1;
	mov.b32 	%r122, 1;
	shl.b32 	%r123, %r122, %r121;
	selp.b32 	%r124, %r123, %r119, %p28;
	selp.b32 	%r125, %r124, %r119, %p27;
	shl.b32 	%r126, %r125, 8;
	or.b32  	%r127, %r126, %r115;
	add.s64 	%rd21, %rd19, %rd9;
	st.global.u32 	[%rd21], %r127;
	ret;

}


// ===== COMPILED SASS (sm_100) =====

	.target	sm_100

	.elftype	@"ET_EXEC"


//--------------------- .note.nv.tkinfo           --------------------------
	.section	.note.nv.tkinfo,"",@"SHT_NOTE"
	.sectionflags	@"SHF_NOTE_NV_TKINFO"
	.tkinfo
        /*0018*/ 	.word	0x00000002
        /*0030*/ 	.string	""
        /*0030*/ 	.string	"ptxas"
        /*0030*/ 	.string	"Cuda compilation tools, release 13.0, V13.0.88"
        /*0030*/ 	.string	"Build cuda_13.0.r13.0/compiler.36424714_0"
        /*0030*/ 	.string	"-arch sm_100 -m 64 "



//--------------------- .note.nv.cuinfo           --------------------------
	.section	.note.nv.cuinfo,"",@"SHT_NOTE"
	.sectionflags	@"SHF_NOTE_NV_CUINFO"
        /*0018*/ 	.short	0x0002
        /*001a*/ 	.short	0x0064
        /*001c*/ 	.short	0x0082
	.zero		2


//--------------------- .nv.info                  --------------------------
	.section	.nv.info,"",@"SHT_CUDA_INFO"
	.align	4


	//----- nvinfo : EIATTR_REGCOUNT
	.align		4
        /*0000*/ 	.byte	0x04, 0x2f
        /*0002*/ 	.short	(.L_1 - .L_0)
	.align		4
.L_0:
        /*0004*/ 	.word	index@(_Z11init_kernelPiiii)
        /*0008*/ 	.word	0x0000000e


	//----- nvinfo : EIATTR_FRAME_SIZE
	.align		4
.L_1:
        /*000c*/ 	.byte	0x04, 0x11
        /*000e*/ 	.short	(.L_3 - .L_2)
	.align		4
.L_2:
        /*0010*/ 	.word	index@(_Z11init_kernelPiiii)
        /*0014*/ 	.word	0x00000000


	//----- nvinfo : EIATTR_REGCOUNT
	.align		4
.L_3:
        /*0018*/ 	.byte	0x04, 0x2f
        /*001a*/ 	.short	(.L_5 - .L_4)
	.align		4
.L_4:
        /*001c*/ 	.word	index@(_Z11life_kernelPiS_iii)
        /*0020*/ 	.word	0x00000015


	//----- nvinfo : EIATTR_FRAME_SIZE
	.align		4
.L_5:
        /*0024*/ 	.byte	0x04, 0x11
        /*0026*/ 	.short	(.L_7 - .L_6)
	.align		4
.L_6:
        /*0028*/ 	.word	index@($__internal_0_$__cuda_sm20_rem_u16)
        /*002c*/ 	.word	0x00000000


	//----- nvinfo : EIATTR_FRAME_SIZE
	.align		4
.L_7:
        /*0030*/ 	.byte	0x04, 0x11
        /*0032*/ 	.short	(.L_9 - .L_8)
	.align		4
.L_8:
        /*0034*/ 	.word	index@(_Z11life_kernelPiS_iii)
        /*0038*/ 	.word	0x00000000


	//----- nvinfo : EIATTR_MIN_STACK_SIZE
	.align		4
.L_9:
        /*003c*/ 	.byte	0x04, 0x12
        /*003e*/ 	.short	(.L_11 - .L_10)
	.align		4
.L_10:
        /*0040*/ 	.word	index@(_Z11life_kernelPiS_iii)
        /*0044*/ 	.word	0x00000000


	//----- nvinfo : EIATTR_MIN_STACK_SIZE
	.align		4
.L_11:
        /*0048*/ 	.byte	0x04, 0x12
        /*004a*/ 	.short	(.L_13 - .L_12)
	.align		4
.L_12:
        /*004c*/ 	.word	index@(_Z11init_kernelPiiii)
        /*0050*/ 	.word	0x00000000
.L_13:


//--------------------- .nv.compat                --------------------------
	.section	.nv.compat,"",@"SHT_CUDA_COMPAT_INFO"
	.align	4
        /*0000*/ 	.byte	0x02, 0x09, 0x00, 0x00, 0x02, 0x02, 0x01, 0x00, 0x02, 0x05, 0x05, 0x00, 0x03, 0x07, 0x01, 0x01
        /*0010*/ 	.byte	0x02, 0x03, 0x00, 0x00, 0x02, 0x06, 0x01, 0x00, 0x04, 0x0b, 0x08, 0x00, 0x01, 0x00, 0x00, 0x00
        /*0020*/ 	.byte	0x00, 0x00, 0x00, 0x00


//--------------------- .nv.info._Z11life_kernelPiS_iii --------------------------
	.section	.nv.info._Z11life_kernelPiS_iii,"",@"SHT_CUDA_INFO"
	.sectionflags	@""
	.align	4


	//----- nvinfo : EIATTR_CUDA_API_VERSION
	.align		4
        /*0000*/ 	.byte	0x04, 0x37
        /*0002*/ 	.short	(.L_15 - .L_14)
.L_14:
        /*0004*/ 	.word	0x00000082


	//----- nvinfo : EIATTR_KPARAM_INFO
	.align		4
.L_15:
        /*0008*/ 	.byte	0x04, 0x17
        /*000a*/ 	.short	(.L_17 - .L_16)
.L_16:
        /*000c*/ 	.word	0x00000000
        /*0010*/ 	.short	0x0004
        /*0012*/ 	.short	0x0018
        /*0014*/ 	.byte	0x00, 0xf0, 0x11, 0x00


	//----- nvinfo : EIATTR_KPARAM_INFO
	.align		4
.L_17:
        /*0018*/ 	.byte	0x04, 0x17
        /*001a*/ 	.short	(.L_19 - .L_18)
.L_18:
        /*001c*/ 	.word	0x00000000
        /*0020*/ 	.short	0x0003
        /*0022*/ 	.short	0x0014
        /*0024*/ 	.byte	0x00, 0xf0, 0x11, 0x00


	//----- nvinfo : EIATTR_KPARAM_INFO
	.align		4
.L_19:
        /*0028*/ 	.byte	0x04, 0x17
        /*002a*/ 	.short	(.L_21 - .L_20)
.L_20:
        /*002c*/ 	.word	0x00000000
        /*0030*/ 	.short	0x0002
        /*0032*/ 	.short	0x0010
        /*0034*/ 	.byte	0x00, 0xf0, 0x11, 0x00


	//----- nvinfo : EIATTR_KPARAM_INFO
	.align		4
.L_21:
        /*0038*/ 	.byte	0x04, 0x17
        /*003a*/ 	.short	(.L_23 - .L_22)
.L_22:
        /*003c*/ 	.word	0x00000000
        /*0040*/ 	.short	0x0001
        /*0042*/ 	.short	0x0008
        /*0044*/ 	.byte	0x00, 0xf5, 0x21, 0x00


	//----- nvinfo : EIATTR_KPARAM_INFO
	.align		4
.L_23:
        /*0048*/ 	.byte	0x04, 0x17
        /*004a*/ 	.short	(.L_25 - .L_24)
.L_24:
        /*004c*/ 	.word	0x00000000
        /*0050*/ 	.short	0x0000
        /*0052*/ 	.short	0x0000
        /*0054*/ 	.byte	0x00, 0xf5, 0x21, 0x00


	//----- nvinfo : EIATTR_SPARSE_MMA_MASK
	.align		4
.L_25:
        /*0058*/ 	.byte	0x03, 0x50
        /*005a*/ 	.short	0x0000


	//----- nvinfo : EIATTR_MAXREG_COUNT
	.align		4
        /*005c*/ 	.byte	0x03, 0x1b
        /*005e*/ 	.short	0x00ff


	//----- nvinfo : EIATTR_NUM_BARRIERS
	.align		4
        /*0060*/ 	.byte	0x02, 0x4c
        /*0062*/ 	.byte	0x01
	.zero		1


	//----- nvinfo : EIATTR_MERCURY_ISA_VERSION
	.align		4
        /*0064*/ 	.byte	0x03, 0x5f
        /*0066*/ 	.short	0x0101


	//----- nvinfo : EIATTR_VRC_CTA_INIT_COUNT
	.align		4
        /*0068*/ 	.byte	0x02, 0x4a
	.zero		1
	.zero		1


	//----- nvinfo : EIATTR_EXIT_INSTR_OFFSETS
	.align		4
        /*006c*/ 	.byte	0x04, 0x1c
        /*006e*/ 	.short	(.L_27 - .L_26)


	//   ....[0]....
.L_26:
        /*0070*/ 	.word	0x00001240


	//----- nvinfo : EIATTR_CRS_STACK_SIZE
	.align		4
.L_27:
        /*0074*/ 	.byte	0x04, 0x1e
        /*0076*/ 	.short	(.L_29 - .L_28)
.L_28:
        /*0078*/ 	.word	0x00000000


	//----- nvinfo : EIATTR_CBANK_PARAM_SIZE
	.align		4
.L_29:
        /*007c*/ 	.byte	0x03, 0x19
        /*007e*/ 	.short	0x001c


	//----- nvinfo : EIATTR_PARAM_CBANK
	.align		4
        /*0080*/ 	.byte	0x04, 0x0a
        /*0082*/ 	.short	(.L_31 - .L_30)
	.align		4
.L_30:
        /*0084*/ 	.word	index@(.nv.constant0._Z11life_kernelPiS_iii)
        /*0088*/ 	.short	0x0380
        /*008a*/ 	.short	0x001c


	//----- nvinfo : EIATTR_SW_WAR
	.align		4
.L_31:
        /*008c*/ 	.byte	0x04, 0x36
        /*008e*/ 	.short	(.L_33 - .L_32)
.L_32:
        /*0090*/ 	.word	0x00000008
.L_33:


//--------------------- .nv.info._Z11init_kernelPiiii --------------------------
	.section	.nv.info._Z11init_kernelPiiii,"",@"SHT_CUDA_INFO"
	.sectionflags	@""
	.align	4


	//----- nvinfo : EIATTR_CUDA_API_VERSION
	.align		4
        /*0000*/ 	.byte	0x04, 0x37
        /*0002*/ 	.short	(.L_35 - .L_34)
.L_34:
        /*0004*/ 	.word	0x00000082


	//----- nvinfo : EIATTR_KPARAM_INFO
	.align		4
.L_35:
        /*0008*/ 	.byte	0x04, 0x17
        /*000a*/ 	.short	(.L_37 - .L_36)
.L_36:
        /*000c*/ 	.word	0x00000000
        /*0010*/ 	.short	0x0003
        /*0012*/ 	.short	0x0010
        /*0014*/ 	.byte	0x00, 0xf0, 0x11, 0x00


	//----- nvinfo : EIATTR_KPARAM_INFO
	.align		4
.L_37:
        /*0018*/ 	.byte	0x04, 0x17
        /*001a*/ 	.short	(.L_39 - .L_38)
.L_38:
        /*001c*/ 	.word	0x00000000
        /*0020*/ 	.short	0x0002
        /*0022*/ 	.short	0x000c
        /*0024*/ 	.byte	0x00, 0xf0, 0x11, 0x00


	//----- nvinfo : EIATTR_KPARAM_INFO
	.align		4
.L_39:
        /*0028*/ 	.byte	0x04, 0x17
        /*002a*/ 	.short	(.L_41 - .L_40)
.L_40:
        /*002c*/ 	.word	0x00000000
        /*0030*/ 	.short	0x0001
        /*0032*/ 	.short	0x0008
        /*0034*/ 	.byte	0x00, 0xf0, 0x11, 0x00


	//----- nvinfo : EIATTR_KPARAM_INFO
	.align		4
.L_41:
        /*0038*/ 	.byte	0x04, 0x17
        /*003a*/ 	.short	(.L_43 - .L_42)
.L_42:
        /*003c*/ 	.word	0x00000000
        /*0040*/ 	.short	0x0000
        /*0042*/ 	.short	0x0000
        /*0044*/ 	.byte	0x00, 0xf5, 0x21, 0x00


	//----- nvinfo : EIATTR_SPARSE_MMA_MASK
	.align		4
.L_43:
        /*0048*/ 	.byte	0x03, 0x50
        /*004a*/ 	.short	0x0000


	//----- nvinfo : EIATTR_MAXREG_COUNT
	.align		4
        /*004c*/ 	.byte	0x03, 0x1b
        /*004e*/ 	.short	0x00ff


	//----- nvinfo : EIATTR_MERCURY_ISA_VERSION
	.align		4
        /*0050*/ 	.byte	0x03, 0x5f
        /*0052*/ 	.short	0x0101


	//----- nvinfo : EIATTR_VRC_CTA_INIT_COUNT
	.align		4
        /*0054*/ 	.byte	0x02, 0x4a
	.zero		1
	.zero		1


	//----- nvinfo : EIATTR_EXIT_INSTR_OFFSETS
	.align		4
        /*0058*/ 	.byte	0x04, 0x1c
        /*005a*/ 	.short	(.L_45 - .L_44)


	//   ....[0]....
.L_44:
        /*005c*/ 	.word	0x00000410


	//----- nvinfo : EIATTR_CBANK_PARAM_SIZE
	.align		4
.L_45:
        /*0060*/ 	.byte	0x03, 0x19
        /*0062*/ 	.short	0x0014


	//----- nvinfo : EIATTR_PARAM_CBANK
	.align		4
        /*0064*/ 	.byte	0x04, 0x0a
        /*0066*/ 	.short	(.L_47 - .L_46)
	.align		4
.L_46:
        /*0068*/ 	.word	index@(.nv.constant0._Z11init_kernelPiiii)
        /*006c*/ 	.short	0x0380
        /*006e*/ 	.short	0x0014


	//----- nvinfo : EIATTR_SW_WAR
	.align		4
.L_47:
        /*0070*/ 	.byte	0x04, 0x36
        /*0072*/ 	.short	(.L_49 - .L_48)
.L_48:
        /*0074*/ 	.word	0x00000008
.L_49:


//--------------------- .nv.callgraph             --------------------------
	.section	.nv.callgraph,"",@"SHT_CUDA_CALLGRAPH"
	.align	4
	.sectionentsize	8
	.align		4
        /*0000*/ 	.word	0x00000000
	.align		4
        /*0004*/ 	.word	0xffffffff
	.align		4
        /*0008*/ 	.word	0x00000000
	.align		4
        /*000c*/ 	.word	0xfffffffe
	.align		4
        /*0010*/ 	.word	0x00000000
	.align		4
        /*0014*/ 	.word	0xfffffffd
	.align		4
        /*0018*/ 	.word	0x00000000
	.align		4
        /*001c*/ 	.word	0xfffffffc


//--------------------- .text._Z11life_kernelPiS_iii --------------------------
	.section	.text._Z11life_kernelPiS_iii,"ax",@progbits
	.align	128
        .global         _Z11life_kernelPiS_iii
        .type           _Z11life_kernelPiS_iii,@function
        .size           _Z11life_kernelPiS_iii,(.L_x_26 - _Z11life_kernelPiS_iii)
        .other          _Z11life_kernelPiS_iii,@"STO_CUDA_ENTRY STV_DEFAULT"
_Z11life_kernelPiS_iii:
.text._Z11life_kernelPiS_iii:
[----:B------:R-:W-:Y:S01]  /*0000*/  LDC R1, c[0x0][0x37c] ;  /* 0x0000df00ff017b82 */ /* 0x000fe20000000800 */
[----:B------:R-:W0:Y:S01]  /*0010*/  LDCU.64 UR10, c[0x0][0x390] ;  /* 0x00007200ff0a77ac */ /* 0x000e220008000a00 */
[----:B------:R-:W1:Y:S06]  /*0020*/  S2R R7, SR_TID.Y ;  /* 0x0000000000077919 */ /* 0x000e6c0000002200 */
[----:B------:R-:W1:Y:S01]  /*0030*/  S2UR UR4, SR_CTAID.Y ;  /* 0x00000000000479c3 */ /* 0x000e620000002600 */
[----:B------:R-:W2:Y:S01]  /*0040*/  LDCU UR6, c[0x0][0x398] ;  /* 0x00007300ff0677ac */ /* 0x000ea20008000800 */
[----:B------:R-:W3:Y:S01]  /*0050*/  S2R R0, SR_TID.X ;  /* 0x0000000000007919 */ /* 0x000ee20000002100 */
[----:B------:R-:W4:Y:S05]  /*0060*/  LDCU.64 UR12, c[0x0][0x380] ;  /* 0x00007000ff0c77ac */ /* 0x000f2a0008000a00 */
[----:B------:R-:W1:Y:S01]  /*0070*/  LDC R4, c[0x0][0x364] ;  /* 0x0000d900ff047b82 */ /* 0x000e620000000800 */
[----:B------:R-:W5:Y:S01]  /*0080*/  LDCU.64 UR8, c[0x0][0x358] ;  /* 0x00006b00ff0877ac */ /* 0x000f620008000a00 */
[----:B0-----:R-:W0:Y:S01]  /*0090*/  I2F.U32.RP R5, UR10 ;  /* 0x0000000a00057d06 */ /* 0x001e220008209000 */
[----:B------:R-:W-:-:S02]  /*00a0*/  ISETP.NE.U32.AND P2, PT, RZ, UR10, PT ;  /* 0x0000000aff007c0c */ /* 0x000fc4000bf45070 */
[----:B------:R-:W-:-:S05]  /*00b0*/  LOP3.LUT R10, RZ, UR11, RZ, 0x33, !PT ;  /* 0x0000000bff0a7c12 */ /* 0x000fca000f8e33ff */
[----:B------:R-:W2:Y:S08]  /*00c0*/  I2F.U32.RP R6, UR11 ;  /* 0x0000000b00067d06 */ /* 0x000eb00008209000 */
[----:B0-----:R-:W0:Y:S08]  /*00d0*/  MUFU.RCP R5, R5 ;  /* 0x0000000500057308 */ /* 0x001e300000001000 */
[----:B--2---:R-:W2:Y:S01]  /*00e0*/  MUFU.RCP R6, R6 ;  /* 0x0000000600067308 */ /* 0x004ea20000001000 */
[----:B0-----:R-:W-:-:S07]  /*00f0*/  VIADD R2, R5, 0xffffffe ;  /* 0x0ffffffe05027836 */ /* 0x001fce0000000000 */
[----:B------:R0:W4:Y:S01]  /*0100*/  F2I.FTZ.U32.TRUNC.NTZ R3, R2 ;  /* 0x0000000200037305 */ /* 0x000122000021f000 */
[----:B--2---:R-:W-:-:S07]  /*0110*/  VIADD R8, R6, 0xffffffe ;  /* 0x0ffffffe06087836 */ /* 0x004fce0000000000 */
[----:B------:R2:W5:Y:S01]  /*0120*/  F2I.FTZ.U32.TRUNC.NTZ R9, R8 ;  /* 0x0000000800097305 */ /* 0x000562000021f000 */
[----:B0-----:R-:W-:Y:S02]  /*0130*/  IMAD.MOV.U32 R2, RZ, RZ, RZ ;  /* 0x000000ffff027224 */ /* 0x001fe400078e00ff */
[----:B----4-:R-:W-:Y:S02]  /*0140*/  IMAD.MOV R5, RZ, RZ, -R3 ;  /* 0x000000ffff057224 */ /* 0x010fe400078e0a03 */
[----:B--2---:R-:W-:Y:S02]  /*0150*/  IMAD.MOV.U32 R8, RZ, RZ, RZ ;  /* 0x000000ffff087224 */ /* 0x004fe400078e00ff */
[----:B------:R-:W-:Y:S02]  /*0160*/  IMAD R5, R5, UR10, RZ ;  /* 0x0000000a05057c24 */ /* 0x000fe4000f8e02ff */
[----:B-----5:R-:W-:Y:S02]  /*0170*/  IMAD.MOV R11, RZ, RZ, -R9 ;  /* 0x000000ffff0b7224 */ /* 0x020fe400078e0a09 */
[----:B------:R-:W-:-:S04]  /*0180*/  IMAD.HI.U32 R3, R3, R5, R2 ;  /* 0x0000000503037227 */ /* 0x000fc800078e0002 */
[----:B------:R-:W-:Y:S02]  /*0190*/  IMAD R11, R11, UR11, RZ ;  /* 0x0000000b0b0b7c24 */ /* 0x000fe4000f8e02ff */
[----:B---3--:R-:W-:-:S04]  /*01a0*/  IMAD.HI.U32 R3, R3, R0, RZ ;  /* 0x0000000003037227 */ /* 0x008fc800078e00ff */
[----:B------:R-:W-:-:S04]  /*01b0*/  IMAD.HI.U32 R8, R9, R11, R8 ;  /* 0x0000000b09087227 */ /* 0x000fc800078e0008 */
[----:B-1----:R-:W-:Y:S01]  /*01c0*/  IMAD R9, R4, UR4, R7 ;  /* 0x0000000404097c24 */ /* 0x002fe2000f8e0207 */
[----:B------:R-:W-:Y:S01]  /*01d0*/  USHF.R.S32.HI UR4, URZ, 0x1f, UR6 ;  /* 0x0000001fff047899 */ /* 0x000fe20008011406 */
[----:B------:R-:W-:Y:S02]  /*01e0*/  IMAD.MOV R3, RZ, RZ, -R3 ;  /* 0x000000ffff037224 */ /* 0x000fe400078e0a03 */
[----:B------:R-:W-:Y:S01]  /*01f0*/  IMAD.HI.U32 R2, R8, R9, RZ ;  /* 0x0000000908027227 */ /* 0x000fe200078e00ff */
[----:B------:R-:W-:Y:S02]  /*0200*/  USHF.R.U64 UR6, UR6, 0x2, UR4 ;  /* 0x0000000206067899 */ /* 0x000fe40008001204 */
[----:B------:R-:W-:Y:S01]  /*0210*/  USHF.R.U32.HI UR7, URZ, 0x2, UR4 ;  /* 0x00000002ff077899 */ /* 0x000fe20008011604 */
[----:B------:R-:W-:Y:S02]  /*0220*/  IMAD.MOV R2, RZ, RZ, -R2 ;  /* 0x000000ffff027224 */ /* 0x000fe400078e0a02 */
[----:B------:R-:W-:-:S02]  /*0230*/  IMAD R6, R3, UR10, R0 ;  /* 0x0000000a03067c24 */ /* 0x000fc4000f8e0200 */
[----:B------:R-:W-:Y:S02]  /*0240*/  IMAD R3, R2, UR11, R9 ;  /* 0x0000000b02037c24 */ /* 0x000fe4000f8e0209 */
[----:B------:R-:W-:Y:S01]  /*0250*/  IMAD.MOV.U32 R7, RZ, RZ, RZ ;  /* 0x000000ffff077224 */ /* 0x000fe200078e00ff */
[----:B------:R-:W-:Y:S02]  /*0260*/  ISETP.GE.U32.AND P0, PT, R6, UR10, PT ;  /* 0x0000000a06007c0c */ /* 0x000fe4000bf06070 */
[----:B------:R-:W-:-:S11]  /*0270*/  ISETP.GE.U32.AND P1, PT, R3, UR11, PT ;  /* 0x0000000b03007c0c */ /* 0x000fd6000bf26070 */
[----:B------:R-:W-:Y:S01]  /*0280*/  @P0 VIADD R6, R6, -UR10 ;  /* 0x8000000a06060c36 */ /* 0x000fe20008000000 */
[----:B------:R-:W-:Y:S01]  /*0290*/  ISETP.NE.U32.AND P0, PT, RZ, UR11, PT ;  /* 0x0000000bff007c0c */ /* 0x000fe2000bf05070 */
[----:B------:R-:W-:-:S03]  /*02a0*/  @P1 VIADD R3, R3, -UR11 ;  /* 0x8000000b03031c36 */ /* 0x000fc60008000000 */
[----:B------:R-:W-:Y:S02]  /*02b0*/  ISETP.GE.U32.AND P1, PT, R6, UR10, PT ;  /* 0x0000000a06007c0c */ /* 0x000fe4000bf26070 */
[----:B------:R-:W-:-:S11]  /*02c0*/  ISETP.GE.U32.AND P3, PT, R3, UR11, PT ;  /* 0x0000000b03007c0c */ /* 0x000fd6000bf66070 */
[----:B------:R-:W-:Y:S01]  /*02d0*/  @P1 VIADD R6, R6, -UR10 ;  /* 0x8000000a06061c36 */ /* 0x000fe20008000000 */
[----:B------:R-:W-:Y:S01]  /*02e0*/  @!P2 LOP3.LUT R6, RZ, UR10, RZ, 0x33, !PT ;  /* 0x0000000aff06ac12 */ /* 0x000fe2000f8e33ff */
[----:B------:R-:W-:-:S05]  /*02f0*/  @P3 VIADD R3, R3, -UR11 ;  /* 0x8000000b03033c36 */ /* 0x000fca0008000000 */
[----:B------:R-:W-:-:S05]  /*0300*/  SEL R3, R10, R3, !P0 ;  /* 0x000000030a037207 */ /* 0x000fca0004000000 */
[C---:B------:R-:W-:Y:S02]  /*0310*/  IMAD R5, R3.reuse, UR7, RZ ;  /* 0x0000000703057c24 */ /* 0x040fe4000f8e02ff */
[----:B------:R-:W-:-:S04]  /*0320*/  IMAD.WIDE.U32 R12, R3, UR6, R6 ;  /* 0x00000006030c7c25 */ /* 0x000fc8000f8e0006 */
[----:B------:R-:W-:Y:S02]  /*0330*/  IMAD.IADD R3, R13, 0x1, R5 ;  /* 0x000000010d037824 */ /* 0x000fe400078e0205 */
[----:B------:R-:W-:-:S03]  /*0340*/  IMAD.SHL.U32 R2, R12, 0x4, RZ ;  /* 0x000000040c027824 */ /* 0x000fc600078e00ff */
[----:B------:R-:W-:Y:S02]  /*0350*/  SHF.L.U64.HI R3, R12, 0x2, R3 ;  /* 0x000000020c037819 */ /* 0x000fe40000010203 */
[----:B------:R-:W-:-:S04]  /*0360*/  IADD3 R12, P1, PT, R2, UR12, RZ ;  /* 0x0000000c020c7c10 */ /* 0x000fc8000ff3e0ff */
[----:B------:R-:W-:-:S06]  /*0370*/  IADD3.X R13, PT, PT, R3, UR13, RZ, P1, !PT ;  /* 0x0000000d030d7c10 */ /* 0x000fcc0008ffe4ff */
[----:B------:R-:W2:Y:S01]  /*0380*/  LDG.E R13, desc[UR8][R12.64] ;  /* 0x000000080c0d7981 */ /* 0x000ea2000c1e1900 */
[----:B------:R-:W0:Y:S01]  /*0390*/  I2F.U32.RP R5, R4 ;  /* 0x0000000400057306 */ /* 0x000e220000209000 */
[----:B------:R-:W1:Y:S01]  /*03a0*/  S2UR UR5, SR_CgaCtaId ;  /* 0x00000000000579c3 */ /* 0x000e620000008800 */
[----:B------:R-:W-:Y:S01]  /*03b0*/  ISETP.NE.U32.AND P2, PT, R4, RZ, PT ;  /* 0x000000ff0400720c */ /* 0x000fe20003f45070 */
[----:B------:R-:W-:Y:S01]  /*03c0*/  UMOV UR4, 0x400 ;  /* 0x0000040000047882 */ /* 0x000fe20000000000 */
[----:B------:R-:W-:Y:S04]  /*03d0*/  BSSY.RECONVERGENT B0, `(.L_x_0) ;  /* 0x0000040000007945 */ /* 0x000fe80003800200 */
[----:B0-----:R-:W0:Y:S01]  /*03e0*/  MUFU.RCP R5, R5 ;  /* 0x0000000500057308 */ /* 0x001e220000001000 */
[----:B-1----:R-:W-:Y:S01]  /*03f0*/  ULEA UR4, UR5, UR4, 0x18 ;  /* 0x0000000405047291 */ /* 0x002fe2000f8ec0ff */
[----:B0-----:R-:W-:-:S02]  /*0400*/  VIADD R14, R5, 0xffffffe ;  /* 0x0ffffffe050e7836 */ /* 0x001fc40000000000 */
[----:B------:R-:W0:Y:S04]  /*0410*/  LDC R5, c[0x0][0x360] ;  /* 0x0000d800ff057b82 */ /* 0x000e280000000800 */
[----:B------:R1:W3:Y:S02]  /*0420*/  F2I.FTZ.U32.TRUNC.NTZ R15, R14 ;  /* 0x0000000e000f7305 */ /* 0x0002e4000021f000 */
[----:B-1----:R-:W-:Y:S02]  /*0430*/  IMAD.MOV.U32 R14, RZ, RZ, RZ ;  /* 0x000000ffff0e7224 */ /* 0x002fe400078e00ff */
[----:B---3--:R-:W-:-:S04]  /*0440*/  IMAD.MOV R11, RZ, RZ, -R15 ;  /* 0x000000ffff0b7224 */ /* 0x008fc800078e0a0f */
[----:B------:R-:W-:-:S04]  /*0450*/  IMAD R11, R11, R4, RZ ;  /* 0x000000040b0b7224 */ /* 0x000fc800078e02ff */
[----:B------:R-:W-:-:S06]  /*0460*/  IMAD.HI.U32 R16, R15, R11, R14 ;  /* 0x0000000b0f107227 */ /* 0x000fcc00078e000e */
[----:B------:R-:W-:-:S04]  /*0470*/  IMAD.HI.U32 R16, R16, R9, RZ ;  /* 0x0000000910107227 */ /* 0x000fc800078e00ff */
[----:B------:R-:W-:-:S04]  /*0480*/  IMAD.MOV R16, RZ, RZ, -R16 ;  /* 0x000000ffff107224 */ /* 0x000fc800078e0a10 */
[----:B------:R-:W-:-:S05]  /*0490*/  IMAD R11, R4, R16, R9 ;  /* 0x00000010040b7224 */ /* 0x000fca00078e0209 */
[----:B------:R-:W-:-:S13]  /*04a0*/  ISETP.GE.U32.AND P1, PT, R11, R4, PT ;  /* 0x000000040b00720c */ /* 0x000fda0003f26070 */
[----:B------:R-:W-:-:S04]  /*04b0*/  @P1 IADD3 R11, PT, PT, R11, -R4, RZ ;  /* 0x800000040b0b1210 */ /* 0x000fc80007ffe0ff */
[----:B------:R-:W-:-:S13]  /*04c0*/  ISETP.GE.U32.AND P1, PT, R11, R4, PT ;  /* 0x000000040b00720c */ /* 0x000fda0003f26070 */
[----:B------:R-:W-:Y:S01]  /*04d0*/  @P1 IMAD.IADD R11, R11, 0x1, -R4 ;  /* 0x000000010b0b1824 */ /* 0x000fe200078e0a04 */
[----:B------:R-:W-:-:S04]  /*04e0*/  @!P2 LOP3.LUT R11, RZ, R4, RZ, 0x33, !PT ;  /* 0x00000004ff0ba212 */ /* 0x000fc800078e33ff */
[C---:B------:R-:W-:Y:S01]  /*04f0*/  ISETP.NE.AND P1, PT, R11.reuse, 0x3, PT ;  /* 0x000000030b00780c */ /* 0x040fe20003f25270 */
[----:B0-----:R-:W-:-:S04]  /*0500*/  IMAD R15, R11, R5, R5 ;  /* 0x000000050b0f7224 */ /* 0x001fc800078e0205 */
[----:B------:R-:W-:-:S05]  /*0510*/  IMAD.IADD R4, R15, 0x1, R0 ;  /* 0x000000010f047824 */ /* 0x000fca00078e0200 */
[----:B------:R-:W-:-:S05]  /*0520*/  LEA R4, R4, UR4, 0x2 ;  /* 0x0000000404047c11 */ /* 0x000fca000f8e10ff */
[----:B--2---:R0:W-:Y:S01]  /*0530*/  STS [R4], R13 ;  /* 0x0000000d04007388 */ /* 0x0041e20000000800 */
[----:B------:R-:W-:Y:S05]  /*0540*/  @!P1 BRA `(.L_x_1) ;  /* 0x0000000000589947 */ /* 0x000fea0003800000 */
[----:B------:R-:W-:-:S13]  /*0550*/  ISETP.NE.AND P1, PT, R11, RZ, PT ;  /* 0x000000ff0b00720c */ /* 0x000fda0003f25270 */
[----:B------:R-:W-:Y:S05]  /*0560*/  @P1 BRA `(.L_x_2) ;  /* 0x0000000000981947 */ /* 0x000fea0003800000 */
[----:B------:R-:W-:-:S04]  /*0570*/  VIADD R9, R9, 0xffffffff ;  /* 0xffffffff09097836 */ /* 0x000fc80000000000 */
[----:B------:R-:W-:-:S04]  /*0580*/  IMAD.HI.U32 R8, R8, R9, RZ ;  /* 0x0000000908087227 */ /* 0x000fc800078e00ff */
[----:B------:R-:W-:-:S04]  /*0590*/  IMAD.MOV R8, RZ, RZ, -R8 ;  /* 0x000000ffff087224 */ /* 0x000fc800078e0a08 */
[----:B------:R-:W-:-:S05]  /*05a0*/  IMAD R9, R8, UR11, R9 ;  /* 0x0000000b08097c24 */ /* 0x000fca000f8e0209 */
[----:B------:R-:W-:-:S13]  /*05b0*/  ISETP.GE.U32.AND P1, PT, R9, UR11, PT ;  /* 0x0000000b09007c0c */ /* 0x000fda000bf26070 */
[----:B------:R-:W-:-:S05]  /*05c0*/  @P1 VIADD R9, R9, -UR11 ;  /* 0x8000000b09091c36 */ /* 0x000fca0008000000 */
[----:B------:R-:W-:-:S13]  /*05d0*/  ISETP.GE.U32.AND P1, PT, R9, UR11, PT ;  /* 0x0000000b09007c0c */ /* 0x000fda000bf26070 */
[----:B------:R-:W-:-:S05]  /*05e0*/  @P1 VIADD R9, R9, -UR11 ;  /* 0x8000000b09091c36 */ /* 0x000fca0008000000 */
[----:B------:R-:W-:-:S04]  /*05f0*/  SEL R9, R10, R9, !P0 ;  /* 0x000000090a097207 */ /* 0x000fc80004000000 */
[----:B------:R-:W-:Y:S01]  /*0600*/  SHF.R.S32.HI R8, RZ, 0x1f, R9 ;  /* 0x0000001fff087819 */ /* 0x000fe20000011409 */
[C---:B0-----:R-:W-:Y:S02]  /*0610*/  IMAD R13, R9.reuse, UR7, RZ ;  /* 0x00000007090d7c24 */ /* 0x041fe4000f8e02ff */
[----:B------:R-:W-:-:S04]  /*0620*/  IMAD.WIDE.U32 R6, R9, UR6, R6 ;  /* 0x0000000609067c25 */ /* 0x000fc8000f8e0006 */
[----:B------:R-:W-:Y:S01]  /*0630*/  IMAD R13, R8, UR6, R13 ;  /* 0x00000006080d7c24 */ /* 0x000fe2000f8e020d */
[----:B------:R-:W-:-:S03]  /*0640*/  LEA R8, P0, R6, UR12, 0x2 ;  /* 0x0000000c06087c11 */ /* 0x000fc6000f8010ff */
[----:B------:R-:W-:-:S05]  /*0650*/  IMAD.IADD R7, R7, 0x1, R13 ;  /* 0x0000000107077824 */ /* 0x000fca00078e020d */
[----:B------:R-:W-:-:S05]  /*0660*/  LEA.HI.X R9, R6, UR13, R7, 0x2, P0 ;  /* 0x0000000d06097c11 */ /* 0x000fca00080f1407 */
[----:B------:R-:W2:Y:S01]  /*0670*/  LDG.E R8, desc[UR8][R8.64] ;  /* 0x0000000808087981 */ /* 0x000ea2000c1e1900 */
[----:B------:R-:W-:-:S05]  /*0680*/  LEA R7, R0, UR4, 0x2 ;  /* 0x0000000400077c11 */ /* 0x000fca000f8e10ff */
[----:B--2---:R2:W-:Y:S01]  /*0690*/  STS [R7], R8 ;  /* 0x0000000807007388 */ /* 0x0045e20000000800 */
[----:B------:R-:W-:Y:S05]  /*06a0*/  BRA `(.L_x_2) ;  /* 0x0000000000487947 */ /* 0x000fea0003800000 */
.L_x_1:
        /* <DEDUP_REMOVED lines=8> */
[----:B------:R-:W-:-:S05]  /*0730*/  SEL R9, R10, R9, !P0 ;  /* 0x000000090a097207 */ /* 0x000fca0004000000 */
[----:B------:R-:W-:-:S04]  /*0740*/  IMAD.WIDE.U32 R6, R9, UR6, R6 ;  /* 0x0000000609067c25 */ /* 0x000fc8000f8e0006 */
[----:B------:R-:W-:Y:S01]  /*0750*/  IMAD R9, R9, UR7, RZ ;  /* 0x0000000709097c24 */ /* 0x000fe2000f8e02ff */
[----:B------:R-:W-:-:S03]  /*0760*/  LEA R8, P0, R6, UR12, 0x2 ;  /* 0x0000000c06087c11 */ /* 0x000fc6000f8010ff */
[----:B------:R-:W-:-:S05]  /*0770*/  IMAD.IADD R7, R7, 0x1, R9 ;  /* 0x0000000107077824 */ /* 0x000fca00078e0209 */
[----:B------:R-:W-:-:S05]  /*0780*/  LEA.HI.X R9, R6, UR13, R7, 0x2, P0 ;  /* 0x0000000d06097c11 */ /* 0x000fca00080f1407 */
[----:B------:R-:W2:Y:S01]  /*0790*/  LDG.E R8, desc[UR8][R8.64] ;  /* 0x0000000808087981 */ /* 0x000ea2000c1e1900 */
[----:B------:R-:W-:-:S05]  /*07a0*/  IMAD R6, R5, 0x5, R0 ;  /* 0x0000000505067824 */ /* 0x000fca00078e0200 */
[----:B------:R-:W-:-:S05]  /*07b0*/  LEA R7, R6, UR4, 0x2 ;  /* 0x0000000406077c11 */ /* 0x000fca000f8e10ff */
[----:B--2---:R1:W-:Y:S02]  /*07c0*/  STS [R7], R8 ;  /* 0x0000000807007388 */ /* 0x0043e40000000800 */
.L_x_2:
[----:B------:R-:W-:Y:S05]  /*07d0*/  BSYNC.RECONVERGENT B0 ;  /* 0x0000000000007941 */ /* 0x000fea0003800200 */
.L_x_0:
[----:B-12---:R-:W1:Y:S01]  /*07e0*/  I2F.U32.RP R8, R5 ;  /* 0x0000000500087306 */ /* 0x006e620000209000 */
[----:B------:R-:W-:Y:S01]  /*07f0*/  BAR.SYNC.DEFER_BLOCKING 0x0 ;  /* 0x0000000000007b1d */ /* 0x000fe20000010000 */
[----:B------:R-:W-:Y:S01]  /*0800*/  ISETP.NE.U32.AND P1, PT, R5, RZ, PT ;  /* 0x000000ff0500720c */ /* 0x000fe20003f25070 */
[----:B------:R-:W-:Y:S01]  /*0810*/  IMAD R11, R11, R5, RZ ;  /* 0x000000050b0b7224 */ /* 0x000fe200078e02ff */
[----:B------:R-:W-:Y:S02]  /*0820*/  LOP3.LUT R16, R0, 0xffff, RZ, 0xc0, !PT ;  /* 0x0000ffff00107812 */ /* 0x000fe400078ec0ff */
[----:B------:R-:W-:Y:S02]  /*0830*/  LOP3.LUT R17, R5, 0xffff, RZ, 0xc0, !PT ;  /* 0x0000ffff05117812 */ /* 0x000fe400078ec0ff */
[----:B------:R-:W-:Y:S01]  /*0840*/  MOV R18, 0x9f0 ;  /* 0x000009f000127802 */ /* 0x000fe20000000f00 */
[----:B-1----:R-:W1:Y:S01]  /*0850*/  MUFU.RCP R8, R8 ;  /* 0x0000000800087308 */ /* 0x002e620000001000 */
[----:B0-----:R-:W-:Y:S01]  /*0860*/  LDS R4, [R4] ;  /* 0x0000000004047984 */ /* 0x001fe20000000800 */
[----:B-1----:R-:W-:-:S06]  /*0870*/  VIADD R7, R8, 0xffffffe ;  /* 0x0ffffffe08077836 */ /* 0x002fcc0000000000 */
[----:B------:R-:W0:Y:S02]  /*0880*/  F2I.FTZ.U32.TRUNC.NTZ R7, R7 ;  /* 0x0000000700077305 */ /* 0x000e24000021f000 */
[----:B0-----:R-:W-:-:S04]  /*0890*/  IMAD.MOV R6, RZ, RZ, -R7 ;  /* 0x000000ffff067224 */ /* 0x001fc800078e0a07 */
[----:B------:R-:W-:Y:S02]  /*08a0*/  IMAD R9, R6, R5, RZ ;  /* 0x0000000506097224 */ /* 0x000fe400078e02ff */
[----:B------:R-:W-:-:S05]  /*08b0*/  HFMA2 R6, -RZ, RZ, 0, 0 ;  /* 0x00000000ff067431 */ /* 0x000fca00000001ff */
[----:B------:R-:W-:-:S04]  /*08c0*/  IMAD.HI.U32 R9, R7, R9, R6 ;  /* 0x0000000907097227 */ /* 0x000fc800078e0006 */
[----:B------:R-:W-:-:S04]  /*08d0*/  VIADD R6, R0, 0xffffffff ;  /* 0xffffffff00067836 */ /* 0x000fc80000000000 */
[----:B------:R-:W-:-:S04]  /*08e0*/  IMAD.HI.U32 R9, R9, R6, RZ ;  /* 0x0000000609097227 */ /* 0x000fc800078e00ff */
[----:B------:R-:W-:-:S04]  /*08f0*/  IMAD.MOV R9, RZ, RZ, -R9 ;  /* 0x000000ffff097224 */ /* 0x000fc800078e0a09 */
[----:B------:R-:W-:-:S05]  /*0900*/  IMAD R6, R5, R9, R6 ;  /* 0x0000000905067224 */ /* 0x000fca00078e0206 */
[----:B------:R-:W-:-:S13]  /*0910*/  ISETP.GE.U32.AND P0, PT, R6, R5, PT ;  /* 0x000000050600720c */ /* 0x000fda0003f06070 */
[----:B------:R-:W-:-:S05]  /*0920*/  @P0 IMAD.IADD R6, R6, 0x1, -R5 ;  /* 0x0000000106060824 */ /* 0x000fca00078e0a05 */
[----:B------:R-:W-:-:S13]  /*0930*/  ISETP.GE.U32.AND P0, PT, R6, R5, PT ;  /* 0x000000050600720c */ /* 0x000fda0003f06070 */
[----:B------:R-:W-:Y:S01]  /*0940*/  @P0 IMAD.IADD R6, R6, 0x1, -R5 ;  /* 0x0000000106060824 */ /* 0x000fe200078e0a05 */
[----:B------:R-:W-:-:S05]  /*0950*/  @!P1 LOP3.LUT R6, RZ, R5, RZ, 0x33, !PT ;  /* 0x00000005ff069212 */ /* 0x000fca00078e33ff */
[----:B------:R-:W-:-:S05]  /*0960*/  IMAD.IADD R10, R6, 0x1, R11 ;  /* 0x00000001060a7824 */ /* 0x000fca00078e020b */
[----:B------:R-:W-:-:S05]  /*0970*/  LEA R10, R10, UR4, 0x2 ;  /* 0x000000040a0a7c11 */ /* 0x000fca000f8e10ff */
[----:B------:R-:W0:Y:S02]  /*0980*/  LDS R12, [R10] ;  /* 0x000000000a0c7984 */ /* 0x000e240000000800 */
[----:B0-----:R-:W-:-:S04]  /*0990*/  LOP3.LUT R12, R12, 0x3, RZ, 0xc0, !PT ;  /* 0x000000030c0c7812 */ /* 0x001fc800078ec0ff */
[C---:B------:R-:W-:Y:S02]  /*09a0*/  ISETP.NE.AND P0, PT, R12.reuse, 0x2, PT ;  /* 0x000000020c00780c */ /* 0x040fe40003f05270 */
[----:B------:R-:W-:Y:S02]  /*09b0*/  ISETP.NE.AND P1, PT, R12, 0x1, PT ;  /* 0x000000010c00780c */ /* 0x000fe40003f25270 */
[----:B------:R-:W-:Y:S02]  /*09c0*/  SEL R7, RZ, 0x1, P0 ;  /* 0x00000001ff077807 */ /* 0x000fe40000000000 */
[----:B------:R-:W-:-:S09]  /*09d0*/  SEL R6, RZ, 0x1, P1 ;  /* 0x00000001ff067807 */ /* 0x000fd20000800000 */
[----:B------:R-:W-:Y:S05]  /*09e0*/  CALL.REL.NOINC `($__internal_0_$__cuda_sm20_rem_u16) ;  /* 0x0000000800187944 */ /* 0x000fea0003c00000 */
[----:B------:R-:W-:Y:S01]  /*09f0*/  LOP3.LUT R8, R17, 0xffff, RZ, 0xc0, !PT ;  /* 0x0000ffff11087812 */ /* 0x000fe200078ec0ff */
[----:B------:R-:W-:Y:S04]  /*0a00*/  BSSY.RECONVERGENT B0, `(.L_x_3) ;  /* 0x0000011000007945 */ /* 0x000fe80003800200 */
[----:B------:R-:W-:-:S05]  /*0a10*/  IMAD.IADD R8, R11, 0x1, R8 ;  /* 0x000000010b087824 */ /* 0x000fca00078e0208 */
[----:B------:R-:W-:-:S05]  /*0a20*/  LEA R8, R8, UR4, 0x2 ;  /* 0x0000000408087c11 */ /* 0x000fca000f8e10ff */
[----:B------:R-:W0:Y:S02]  /*0a30*/  LDS R9, [R8] ;  /* 0x0000000008097984 */ /* 0x000e240000000800 */
[----:B0-----:R-:W-:-:S04]  /*0a40*/  SHF.R.U32.HI R9, RZ, 0x2, R9 ;  /* 0x00000002ff097819 */ /* 0x001fc80000011609 */
[----:B------:R-:W-:-:S04]  /*0a50*/  LOP3.LUT R9, R9, 0x3, RZ, 0xc0, !PT ;  /* 0x0000000309097812 */ /* 0x000fc800078ec0ff */
[----:B------:R-:W-:-:S13]  /*0a60*/  ISETP.NE.AND P0, PT, R9, 0x1, PT ;  /* 0x000000010900780c */ /* 0x000fda0003f05270 */
[----:B------:R-:W-:Y:S05]  /*0a70*/  @!P0 BRA `(.L_x_4) ;  /* 0x0000000000188947 */ /* 0x000fea0003800000 */
[----:B------:R-:W-:-:S13]  /*0a80*/  ISETP.NE.AND P0, PT, R9, 0x2, PT ;  /* 0x000000020900780c */ /* 0x000fda0003f05270 */
[----:B------:R-:W-:Y:S05]  /*0a90*/  @P0 BRA `(.L_x_5) ;  /* 0x00000000001c0947 */ /* 0x000fea0003800000 */
[----:B------:R-:W-:Y:S01]  /*0aa0*/  IMAD.MOV.U32 R7, RZ, RZ, 0x2 ;  /* 0x00000002ff077424 */ /* 0x000fe200078e00ff */
[----:B------:R-:W-:-:S04]  /*0ab0*/  ISETP.NE.AND P0, PT, R12, 0x2, PT ;  /* 0x000000020c00780c */ /* 0x000fc80003f05270 */
[----:B------:R-:W-:Y:S01]  /*0ac0*/  SEL R7, R7, 0x1, !P0 ;  /* 0x0000000107077807 */ /* 0x000fe20004000000 */
[----:B------:R-:W-:Y:S08]  /*0ad0*/  BRA `(.L_x_5) ;  /* 0x00000000000c7947 */ /* 0x000ff00003800000 */
.L_x_4:
[----:B------:R-:W-:Y:S01]  /*0ae0*/  IMAD.MOV.U32 R6, RZ, RZ, 0x2 ;  /* 0x00000002ff067424 */ /* 0x000fe200078e00ff */
[----:B------:R-:W-:-:S04]  /*0af0*/  ISETP.NE.AND P0, PT, R12, 0x1, PT ;  /* 0x000000010c00780c */ /* 0x000fc80003f05270 */
[----:B------:R-:W-:-:S09]  /*0b00*/  SEL R6, R6, 0x1, !P0 ;  /* 0x0000000106067807 */ /* 0x000fd20004000000 */
.L_x_5:
[----:B------:R-:W-:Y:S05]  /*0b10*/  BSYNC.RECONVERGENT B0 ;  /* 0x0000000000007941 */ /* 0x000fea0003800200 */
.L_x_3:
[----:B------:R-:W-:Y:S01]  /*0b20*/  VIADD R0, R0, 0x1 ;  /* 0x0000000100007836 */ /* 0x000fe20000000000 */
[----:B------:R-:W-:Y:S02]  /*0b30*/  LOP3.LUT R17, R5, 0xffff, RZ, 0xc0, !PT ;  /* 0x0000ffff05117812 */ /* 0x000fe400078ec0ff */
[----:B------:R-:W-:Y:S02]  /*0b40*/  MOV R18, 0xb70 ;  /* 0x00000b7000127802 */ /* 0x000fe40000000f00 */
[----:B------:R-:W-:-:S07]  /*0b50*/  LOP3.LUT R16, R0, 0xffff, RZ, 0xc0, !PT ;  /* 0x0000ffff00107812 */ /* 0x000fce00078ec0ff */
        /* <DEDUP_REMOVED lines=12> */
[----:B------:R-:W-:Y:S01]  /*0c20*/  VIADD R7, R7, 0x1 ;  /* 0x0000000107077836 */ /* 0x000fe20000000000 */
[----:B------:R-:W-:Y:S06]  /*0c30*/  BRA `(.L_x_8) ;  /* 0x0000000000047947 */ /* 0x000fec0003800000 */
.L_x_7:
[----:B------:R-:W-:-:S07]  /*0c40*/  VIADD R6, R6, 0x1 ;  /* 0x0000000106067836 */ /* 0x000fce0000000000 */
.L_x_8:
[----:B------:R-:W-:Y:S05]  /*0c50*/  BSYNC.RECONVERGENT B0 ;  /* 0x0000000000007941 */ /* 0x000fea0003800200 */
.L_x_6:
[----:B------:R-:W-:Y:S01]  /*0c60*/  IMAD R10, R5, 0x4, R10 ;  /* 0x00000004050a7824 */ /* 0x000fe200078e020a */
[----:B------:R-:W-:Y:S04]  /*0c70*/  BSSY.RECONVERGENT B0, `(.L_x_9) ;  /* 0x000000b000007945 */ /* 0x000fe80003800200 */
        /* <DEDUP_REMOVED lines=9> */
.L_x_10:
[----:B------:R-:W-:-:S07]  /*0d10*/  IADD3 R6, PT, PT, R6, 0x1, RZ ;  /* 0x0000000106067810 */ /* 0x000fce0007ffe0ff */
.L_x_11:
[----:B------:R-:W-:Y:S05]  /*0d20*/  BSYNC.RECONVERGENT B0 ;  /* 0x0000000000007941 */ /* 0x000fea0003800200 */
.L_x_9:
[----:B------:R-:W-:Y:S01]  /*0d30*/  IMAD R12, R5, 0x4, R12 ;  /* 0x00000004050c7824 */ /* 0x000fe200078e020c */
[----:B------:R-:W-:Y:S01]  /*0d40*/  ISETP.NE.AND P0, PT, R0, RZ, PT ;  /* 0x000000ff0000720c */ /* 0x000fe20003f05270 */
[----:B------:R-:W-:Y:S01]  /*0d50*/  BSSY.RECONVERGENT B0, `(.L_x_12) ;  /* 0x0000010000007945 */ /* 0x000fe20003800200 */
[----:B------:R-:W-:Y:S01]  /*0d60*/  ISETP.NE.AND P1, PT, R9, RZ, PT ;  /* 0x000000ff0900720c */ /* 0x000fe20003f25270 */
[----:B------:R-:W-:Y:S01]  /*0d70*/  IMAD.MOV.U32 R9, RZ, RZ, 0x2 ;  /* 0x00000002ff097424 */ /* 0x000fe200078e00ff */
[----:B------:R-:W0:Y:S01]  /*0d80*/  LDS R11, [R12] ;  /* 0x000000000c0b7984 */ /* 0x000e220000000800 */
[----:B------:R-:W-:-:S08]  /*0d90*/  SEL R0, RZ, 0x1, !P0 ;  /* 0x00000001ff007807 */ /* 0x000fd00004000000 */
[----:B------:R-:W-:Y:S02]  /*0da0*/  @!P0 IMAD.MOV R9, RZ, RZ, 0x1 ;  /* 0x00000001ff098424 */ /* 0x000fe400078e02ff */
[----:B------:R-:W-:Y:S01]  /*0db0*/  @!P1 IMAD.MOV R9, RZ, RZ, R0 ;  /* 0x000000ffff099224 */ /* 0x000fe200078e0200 */
        /* <DEDUP_REMOVED lines=8> */
.L_x_13:
[----:B------:R-:W-:-:S07]  /*0e40*/  VIADD R6, R6, 0x1 ;  /* 0x0000000106067836 */ /* 0x000fce0000000000 */
.L_x_14:
[----:B------:R-:W-:Y:S05]  /*0e50*/  BSYNC.RECONVERGENT B0 ;  /* 0x0000000000007941 */ /* 0x000fea0003800200 */
.L_x_12:
[----:B------:R-:W-:Y:S01]  /*0e60*/  IMAD R10, R5, 0x4, R10 ;  /* 0x00000004050a7824 */ /* 0x000fe200078e020a */
[----:B------:R-:W-:Y:S01]  /*0e70*/  ISETP.NE.AND P0, PT, R11, RZ, PT ;  /* 0x000000ff0b00720c */ /* 0x000fe20003f05270 */
[----:B------:R-:W-:Y:S04]  /*0e80*/  BSSY.RECONVERGENT B0, `(.L_x_15) ;  /* 0x000000d000007945 */ /* 0x000fe80003800200 */
[----:B------:R-:W0:Y:S02]  /*0e90*/  LDS R10, [R10] ;  /* 0x000000000a0a7984 */ /* 0x000e240000000800 */
[----:B0-----:R-:W-:-:S04]  /*0ea0*/  SHF.R.U32.HI R0, RZ, 0xc, R10 ;  /* 0x0000000cff007819 */ /* 0x001fc8000001160a */
[----:B------:R-:W-:Y:S01]  /*0eb0*/  LOP3.LUT R11, R0, 0x3, RZ, 0xc0, !PT ;  /* 0x00000003000b7812 */ /* 0x000fe200078ec0ff */
[----:B------:R-:W-:Y:S02]  /*0ec0*/  VIADD R0, R9, 0x1 ;  /* 0x0000000109007836 */ /* 0x000fe40000000000 */
[----:B------:R-:W-:Y:S01]  /*0ed0*/  @!P0 IMAD.MOV R0, RZ, RZ, R9 ;  /* 0x000000ffff008224 */ /* 0x000fe200078e0209 */
[----:B------:R-:W-:-:S13]  /*0ee0*/  ISETP.NE.AND P1, PT, R11, 0x1, PT ;  /* 0x000000010b00780c */ /* 0x000fda0003f25270 */
[----:B------:R-:W-:Y:S05]  /*0ef0*/  @!P1 BRA `(.L_x_16) ;  /* 0x0000000000109947 */ /* 0x000fea0003800000 */
[----:B------:R-:W-:-:S13]  /*0f00*/  ISETP.NE.AND P0, PT, R11, 0x2, PT ;  /* 0x000000020b00780c */ /* 0x000fda0003f05270 */
[----:B------:R-:W-:Y:S05]  /*0f10*/  @P0 BRA `(.L_x_17) ;  /* 0x00000000000c0947 */ /* 0x000fea0003800000 */
[----:B------:R-:W-:Y:S01]  /*0f20*/  VIADD R7, R7, 0x1 ;  /* 0x0000000107077836 */ /* 0x000fe20000000000 */
[----:B------:R-:W-:Y:S06]  /*0f30*/  BRA `(.L_x_17) ;  /* 0x0000000000047947 */ /* 0x000fec0003800000 */
.L_x_16:
[----:B------:R-:W-:-:S07]  /*0f40*/  VIADD R6, R6, 0x1 ;  /* 0x0000000106067836 */ /* 0x000fce0000000000 */
.L_x_17:
[----:B------:R-:W-:Y:S05]  /*0f50*/  BSYNC.RECONVERGENT B0 ;  /* 0x0000000000007941 */ /* 0x000fea0003800200 */
.L_x_15:
[----:B------:R-:W-:Y:S01]  /*0f60*/  IMAD R8, R5, 0x8, R8 ;  /* 0x0000000805087824 */ /* 0x000fe200078e0208 */
[----:B------:R-:W-:Y:S05]  /*0f70*/  BSSY.RECONVERGENT B0, `(.L_x_18) ;  /* 0x000000b000007945 */ /* 0x000fea0003800200 */
        /* <DEDUP_REMOVED lines=9> */
.L_x_19:
[----:B------:R-:W-:-:S07]  /*1010*/  VIADD R6, R6, 0x1 ;  /* 0x0000000106067836 */ /* 0x000fce0000000000 */
.L_x_20:
[----:B------:R-:W-:Y:S05]  /*1020*/  BSYNC.RECONVERGENT B0 ;  /* 0x0000000000007941 */ /* 0x000fea0003800200 */
.L_x_18:
[----:B------:R-:W-:Y:S01]  /*1030*/  LEA R8, R5, R12, 0x2 ;  /* 0x0000000c05087211 */ /* 0x000fe200078e10ff */
[----:B------:R-:W-:Y:S01]  /*1040*/  BSSY.RECONVERGENT B0, `(.L_x_21) ;  /* 0x000000d000007945 */ /* 0x000fe20003800200 */
[----:B------:R-:W-:Y:S01]  /*1050*/  ISETP.NE.AND P0, PT, R9, RZ, PT ;  /* 0x000000ff0900720c */ /* 0x000fe20003f05270 */
[----:B------:R-:W-:-:S03]  /*1060*/  VIADD R5, R0, 0x1 ;  /* 0x0000000100057836 */ /* 0x000fc60000000000 */
[----:B------:R-:W0:Y:S09]  /*1070*/  LDS.U16 R8, [R8+0x2] ;  /* 0x0000020008087984 */ /* 0x000e320000000400 */
[----:B------:R-:W-:Y:S01]  /*1080*/  @!P0 IMAD.MOV R5, RZ, RZ, R0 ;  /* 0x000000ffff058224 */ /* 0x000fe200078e0200 */
[----:B0-----:R-:W-:-:S04]  /*1090*/  LOP3.LUT R9, R8, 0x3, RZ, 0xc0, !PT ;  /* 0x0000000308097812 */ /* 0x001fc800078ec0ff */
[----:B------:R-:W-:-:S13]  /*10a0*/  ISETP.NE.AND P1, PT, R9, 0x1, PT ;  /* 0x000000010900780c */ /* 0x000fda0003f25270 */
[----:B------:R-:W-:Y:S05]  /*10b0*/  @!P1 BRA `(.L_x_22) ;  /* 0x0000000000109947 */ /* 0x000fea0003800000 */
[----:B------:R-:W-:-:S13]  /*10c0*/  ISETP.NE.AND P0, PT, R9, 0x2, PT ;  /* 0x000000020900780c */ /* 0x000fda0003f05270 */
[----:B------:R-:W-:Y:S05]  /*10d0*/  @P0 BRA `(.L_x_23) ;  /* 0x00000000000c0947 */ /* 0x000fea0003800000 */
[----:B------:R-:W-:Y:S01]  /*10e0*/  VIADD R7, R7, 0x1 ;  /* 0x0000000107077836 */ /* 0x000fe20000000000 */
[----:B------:R-:W-:Y:S06]  /*10f0*/  BRA `(.L_x_23) ;  /* 0x0000000000047947 */ /* 0x000fec0003800000 */
.L_x_22:
[----:B------:R-:W-:-:S07]  /*1100*/  VIADD R6, R6, 0x1 ;  /* 0x0000000106067836 */ /* 0x000fce0000000000 */
.L_x_23:
[----:B------:R-:W-:Y:S05]  /*1110*/  BSYNC.RECONVERGENT B0 ;  /* 0x0000000000007941 */ /* 0x000fea0003800200 */
.L_x_21:
[--C-:B------:R-:W-:Y:S01]  /*1120*/  IMAD.IADD R6, R6, 0x1, R7.reuse ;  /* 0x0000000106067824 */ /* 0x100fe200078e0207 */
[----:B------:R-:W0:Y:S01]  /*1130*/  LDCU.64 UR4, c[0x0][0x388] ;  /* 0x00007100ff0477ac */ /* 0x000e220008000a00 */
[----:B------:R-:W-:Y:S02]  /*1140*/  SHF.R.U32.HI R4, RZ, 0x8, R4 ;  /* 0x00000008ff047819 */ /* 0x000fe40000011604 */
[----:B------:R-:W-:Y:S02]  /*1150*/  SHF.R.U32.HI R7, RZ, 0x1, R7 ;  /* 0x00000001ff077819 */ /* 0x000fe40000011607 */
[C---:B------:R-:W-:Y:S02]  /*1160*/  ISETP.NE.AND P1, PT, R6.reuse, 0x3, PT ;  /* 0x000000030600780c */ /* 0x040fe40003f25270 */
[----:B------:R-:W-:Y:S01]  /*1170*/  ISETP.GT.U32.AND P2, PT, R6, 0x3, PT ;  /* 0x000000030600780c */ /* 0x000fe20003f44070 */
[----:B------:R-:W-:Y:S01]  /*1180*/  IMAD.MOV.U32 R6, RZ, RZ, 0x1 ;  /* 0x00000001ff067424 */ /* 0x000fe200078e00ff */
[----:B------:R-:W-:-:S02]  /*1190*/  LOP3.LUT P0, R4, R4, 0x3, RZ, 0xc0, !PT ;  /* 0x0000000304047812 */ /* 0x000fc4000780c0ff */
[----:B------:R-:W-:Y:S02]  /*11a0*/  ISETP.NE.AND P3, PT, R5, 0x1, PT ;  /* 0x000000010500780c */ /* 0x000fe40003f65270 */
[----:B------:R-:W-:Y:S02]  /*11b0*/  LOP3.LUT R7, R7, 0x1, RZ, 0xc0, !PT ;  /* 0x0000000107077812 */ /* 0x000fe400078ec0ff */
[----:B------:R-:W-:Y:S02]  /*11c0*/  SEL R0, R4, RZ, !P2 ;  /* 0x000000ff04007207 */ /* 0x000fe40005000000 */
[----:B------:R-:W-:Y:S02]  /*11d0*/  SHF.L.U32 R6, R6, R7, RZ ;  /* 0x0000000706067219 */ /* 0x000fe400000006ff */
[----:B------:R-:W-:Y:S02]  /*11e0*/  SEL R5, R0, RZ, P3 ;  /* 0x000000ff00057207 */ /* 0x000fe40001800000 */
[----:B0-----:R-:W-:-:S02]  /*11f0*/  IADD3 R2, P2, PT, R2, UR4, RZ ;  /* 0x0000000402027c10 */ /* 0x001fc4000ff5e0ff */
[----:B------:R-:W-:Y:S02]  /*1200*/  @!P1 SEL R5, R6, R5, !P0 ;  /* 0x0000000506059207 */ /* 0x000fe40004000000 */
[----:B------:R-:W-:-:S03]  /*1210*/  IADD3.X R3, PT, PT, R3, UR5, RZ, P2, !PT ;  /* 0x0000000503037c10 */ /* 0x000fc600097fe4ff */
[----:B------:R-:W-:-:S05]  /*1220*/  IMAD R5, R5, 0x100, R4 ;  /* 0x0000010005057824 */ /* 0x000fca00078e0204 */
[----:B------:R-:W-:Y:S01]  /*1230*/  STG.E desc[UR8][R2.64], R5 ;  /* 0x0000000502007986 */ /* 0x000fe2000c101908 */
[----:B------:R-:W-:Y:S05]  /*1240*/  EXIT ;  /* 0x000000000000794d */ /* 0x000fea0003800000 */
        .weak           $__internal_0_$__cuda_sm20_rem_u16
        .type           $__internal_0_$__cuda_sm20_rem_u16,@function
        .size           $__internal_0_$__cuda_sm20_rem_u16,(.L_x_26 - $__internal_0_$__cuda_sm20_rem_u16)
$__internal_0_$__cuda_sm20_rem_u16:
[----:B------:R-:W0:Y:S01]  /*1250*/  I2F.U16 R13, R17 ;  /* 0x00000011000d7306 */ /* 0x000e220000101000 */
[----:B------:R-:W-:Y:S01]  /*1260*/  IMAD.MOV.U32 R14, RZ, RZ, 0x4b800000 ;  /* 0x4b800000ff0e7424 */ /* 0x000fe200078e00ff */
[C---:B0-----:R-:W-:Y:S02]  /*1270*/  FSETP.GEU.AND P1, PT, |R13|.reuse, 1.175494350822287508e-38, PT ;  /* 0x008000000d00780b */ /* 0x041fe40003f2e200 */
[----:B------:R-:W-:Y:S02]  /*1280*/  FSETP.GT.AND P0, PT, |R13|, 8.50705917302346158658e+37, PT ;  /* 0x7e8000000d00780b */ /* 0x000fe40003f04200 */
[----:B------:R-:W-:-:S04]  /*1290*/  FSEL R14, R14, 1, !P1 ;  /* 0x3f8000000e0e7808 */ /* 0x000fc80004800000 */
[----:B------:R-:W-:Y:S02]  /*12a0*/  FSEL R14, R14, 0.25, !P0 ;  /* 0x3e8000000e0e7808 */ /* 0x000fe40004000000 */
[----:B------:R-:W-:-:S03]  /*12b0*/  ISETP.NE.U32.AND P0, PT, R17, RZ, PT ;  /* 0x000000ff1100720c */ /* 0x000fc60003f05070 */
[----:B------:R-:W-:Y:S02]  /*12c0*/  FMUL R15, R13, R14 ;  /* 0x0000000e0d0f7220 */ /* 0x000fe40000400000 */
[----:B------:R-:W-:Y:S08]  /*12d0*/  I2F.U16.RZ R13, R16 ;  /* 0x00000010000d7306 */ /* 0x000ff0000010d000 */
[----:B------:R-:W0:Y:S02]  /*12e0*/  MUFU.RCP R15, R15 ;  /* 0x0000000f000f7308 */ /* 0x000e240000001000 */
[----:B0-----:R-:W-:Y:S01]  /*12f0*/  FMUL R14, R14, R15 ;  /* 0x0000000f0e0e7220 */ /* 0x001fe20000400000 */
[----:B------:R-:W-:-:S03]  /*1300*/  IMAD.MOV.U32 R15, RZ, RZ, 0x0 ;  /* 0x00000000ff0f7424 */ /* 0x000fc600078e00ff */
[----:B------:R-:W-:-:S04]  /*1310*/  VIADD R14, R14, 0x2 ;  /* 0x000000020e0e7836 */ /* 0x000fc80000000000 */
[----:B------:R-:W-:-:S06]  /*1320*/  FMUL.RZ R13, R13, R14 ;  /* 0x0000000e0d0d7220 */ /* 0x000fcc000040c000 */
[----:B------:R-:W0:Y:S02]  /*1330*/  F2I.U32.TRUNC.NTZ R13, R13 ;  /* 0x0000000d000d7305 */ /* 0x000e24000020f000 */
[----:B0-----:R-:W-:-:S05]  /*1340*/  LOP3.LUT R14, R13, 0xffff, RZ, 0xc0, !PT ;  /* 0x0000ffff0d0e7812 */ /* 0x001fca00078ec0ff */
[----:B------:R-:W-:-:S04]  /*1350*/  IMAD.MOV R14, RZ, RZ, -R14 ;  /* 0x000000ffff0e7224 */ /* 0x000fc800078e0a0e */
[----:B------:R-:W-:Y:S02]  /*1360*/  IMAD R17, R17, R14, R16 ;  /* 0x0000000e11117224 */ /* 0x000fe400078e0210 */
[----:B------:R-:W-:Y:S02]  /*1370*/  IMAD.MOV.U32 R14, RZ, RZ, R18 ;  /* 0x000000ffff0e7224 */ /* 0x000fe400078e0012 */
[----:B------:R-:W-:Y:S02]  /*1380*/  @!P0 IMAD.MOV.U32 R17, RZ, RZ, -0x1 ;  /* 0xffffffffff118424 */ /* 0x000fe400078e00ff */
[----:B------:R-:W-:Y:S05]  /*1390*/  RET.REL.NODEC R14 `(_Z11life_kernelPiS_iii) ;  /* 0xffffffec0e187950 */ /* 0x000fea0003c3ffff */
.L_x_24:
[----:B------:R-:W-:-:S00]  /*13a0*/  BRA `(.L_x_24) ;  /* 0xfffffffc00fc7947 */ /* 0x000fc0000383ffff */
[----:B------:R-:W-:-:S00]  /*13b0*/  NOP ;  /* 0x0000000000007918 */ /* 0x000fc00000000000 */
        /* <DEDUP_REMOVED lines=12> */
.L_x_26:


//--------------------- .text._Z11init_kernelPiiii --------------------------
	.section	.text._Z11init_kernelPiiii,"ax",@progbits
	.align	128
        .global         _Z11init_kernelPiiii
        .type           _Z11init_kernelPiiii,@function
        .size           _Z11init_kernelPiiii,(.L_x_28 - _Z11init_kernelPiiii)
        .other          _Z11init_kernelPiiii,@"STO_CUDA_ENTRY STV_DEFAULT"
_Z11init_kernelPiiii:
.text._Z11init_kernelPiiii:
[----:B------:R-:W-:Y:S01]  /*0000*/  LDC R1, c[0x0][0x37c] ;  /* 0x0000df00ff017b82 */ /* 0x000fe20000000800 */
[----:B------:R-:W0:Y:S01]  /*0010*/  LDCU.128 UR8, c[0x0][0x380] ;  /* 0x00007000ff0877ac */ /* 0x000e220008000c00 */
[----:B------:R-:W1:Y:S06]  /*0020*/  S2R R0, SR_TID.X ;  /* 0x0000000000007919 */ /* 0x000e6c0000002100 */
[----:B------:R-:W2:Y:S01]  /*0030*/  S2UR UR4, SR_CTAID.Y ;  /* 0x00000000000479c3 */ /* 0x000ea20000002600 */
[----:B------:R-:W3:Y:S01]  /*0040*/  LDCU UR5, c[0x0][0x390] ;  /* 0x00007200ff0577ac */ /* 0x000ee20008000800 */
[----:B------:R-:W2:Y:S01]  /*0050*/  S2R R9, SR_TID.Y ;  /* 0x0000000000097919 */ /* 0x000ea20000002200 */
[----:B------:R-:W4:Y:S05]  /*0060*/  LDCU.64 UR6, c[0x0][0x358] ;  /* 0x00006b00ff0677ac */ /* 0x000f2a0008000a00 */
[----:B------:R-:W2:Y:S01]  /*0070*/  LDC R8, c[0x0][0x364] ;  /* 0x0000d900ff087b82 */ /* 0x000ea20000000800 */
[----:B0-----:R-:W0:Y:S01]  /*0080*/  I2F.U32.RP R6, UR10 ;  /* 0x0000000a00067d06 */ /* 0x001e220008209000 */
[----:B------:R-:W-:-:S07]  /*0090*/  ISETP.NE.U32.AND P3, PT, RZ, UR11, PT ;  /* 0x0000000bff007c0c */ /* 0x000fce000bf65070 */
[----:B------:R-:W5:Y:S08]  /*00a0*/  I2F.U32.RP R7, UR11 ;  /* 0x0000000b00077d06 */ /* 0x000f700008209000 */
[----:B0-----:R-:W0:Y:S08]  /*00b0*/  MUFU.RCP R6, R6 ;  /* 0x0000000600067308 */ /* 0x001e300000001000 */
[----:B-----5:R-:W5:Y:S01]  /*00c0*/  MUFU.RCP R7, R7 ;  /* 0x0000000700077308 */ /* 0x020f620000001000 */
[----:B0-----:R-:W-:-:S07]  /*00d0*/  VIADD R2, R6, 0xffffffe ;  /* 0x0ffffffe06027836 */ /* 0x001fce0000000000 */
[----:B------:R0:W3:Y:S01]  /*00e0*/  F2I.FTZ.U32.TRUNC.NTZ R3, R2 ;  /* 0x0000000200037305 */ /* 0x0000e2000021f000 */
[----:B-----5:R-:W-:-:S07]  /*00f0*/  VIADD R4, R7, 0xffffffe ;  /* 0x0ffffffe07047836 */ /* 0x020fce0000000000 */
[----:B------:R5:W4:Y:S01]  /*0100*/  F2I.FTZ.U32.TRUNC.NTZ R5, R4 ;  /* 0x0000000400057305 */ /* 0x000b22000021f000 */
[----:B0-----:R-:W-:Y:S01]  /*0110*/  HFMA2 R2, -RZ, RZ, 0, 0 ;  /* 0x00000000ff027431 */ /* 0x001fe200000001ff */
[----:B---3--:R-:W-:Y:S01]  /*0120*/  IADD3 R7, PT, PT, RZ, -R3, RZ ;  /* 0x80000003ff077210 */ /* 0x008fe20007ffe0ff */
[----:B-----5:R-:W-:-:S04]  /*0130*/  IMAD.MOV.U32 R4, RZ, RZ, RZ ;  /* 0x000000ffff047224 */ /* 0x020fc800078e00ff */
[----:B------:R-:W-:Y:S02]  /*0140*/  IMAD R7, R7, UR10, RZ ;  /* 0x0000000a07077c24 */ /* 0x000fe4000f8e02ff */
[----:B----4-:R-:W-:Y:S02]  /*0150*/  IMAD.MOV R11, RZ, RZ, -R5 ;  /* 0x000000ffff0b7224 */ /* 0x010fe400078e0a05 */
[----:B------:R-:W-:-:S04]  /*0160*/  IMAD.HI.U32 R3, R3, R7, R2 ;  /* 0x0000000703037227 */ /* 0x000fc800078e0002 */
[----:B------:R-:W-:Y:S02]  /*0170*/  IMAD R11, R11, UR11, RZ ;  /* 0x0000000b0b0b7c24 */ /* 0x000fe4000f8e02ff */
[----:B-1----:R-:W-:-:S04]  /*0180*/  IMAD.HI.U32 R3, R3, R0, RZ ;  /* 0x0000000003037227 */ /* 0x002fc800078e00ff */
[----:B------:R-:W-:Y:S01]  /*0190*/  IMAD.HI.U32 R5, R5, R11, R4 ;  /* 0x0000000b05057227 */ /* 0x000fe200078e0004 */
[----:B------:R-:W-:-:S03]  /*01a0*/  IADD3 R3, PT, PT, -R3, RZ, RZ ;  /* 0x000000ff03037210 */ /* 0x000fc60007ffe1ff */
[----:B--2---:R-:W-:Y:S01]  /*01b0*/  IMAD R2, R8, UR4, R9 ;  /* 0x0000000408027c24 */ /* 0x004fe2000f8e0209 */
[----:B------:R-:W-:Y:S01]  /*01c0*/  USHF.R.S32.HI UR4, URZ, 0x1f, UR5 ;  /* 0x0000001fff047899 */ /* 0x000fe20008011405 */
[----:B------:R-:W-:Y:S01]  /*01d0*/  IMAD R4, R3, UR10, R0 ;  /* 0x0000000a03047c24 */ /* 0x000fe2000f8e0200 */
[----:B------:R-:W-:Y:S01]  /*01e0*/  MOV R3, RZ ;  /* 0x000000ff00037202 */ /* 0x000fe20000000f00 */
[----:B------:R-:W-:Y:S01]  /*01f0*/  IMAD.HI.U32 R5, R5, R2, RZ ;  /* 0x0000000205057227 */ /* 0x000fe200078e00ff */
[----:B------:R-:W-:Y:S02]  /*0200*/  USHF.R.U64 UR5, UR5, 0x2, UR4 ;  /* 0x0000000205057899 */ /* 0x000fe40008001204 */
[----:B------:R-:W-:Y:S01]  /*0210*/  ISETP.GE.U32.AND P0, PT, R4, UR10, PT ;  /* 0x0000000a04007c0c */ /* 0x000fe2000bf06070 */
[----:B------:R-:W-:Y:S01]  /*0220*/  IMAD.MOV R5, RZ, RZ, -R5 ;  /* 0x000000ffff057224 */ /* 0x000fe200078e0a05 */
[----:B------:R-:W-:-:S03]  /*0230*/  USHF.R.U32.HI UR4, URZ, 0x2, UR4 ;  /* 0x00000002ff047899 */ /* 0x000fc60008011604 */
[----:B------:R-:W-:Y:S01]  /*0240*/  IMAD R5, R5, UR11, R2 ;  /* 0x0000000b05057c24 */ /* 0x000fe2000f8e0202 */
[----:B------:R-:W-:-:S04]  /*0250*/  LOP3.LUT R2, R0, 0xffff, RZ, 0xc0, !PT ;  /* 0x0000ffff00027812 */ /* 0x000fc800078ec0ff */
[----:B------:R-:W-:Y:S01]  /*0260*/  ISETP.GE.U32.AND P1, PT, R5, UR11, PT ;  /* 0x0000000b05007c0c */ /* 0x000fe2000bf26070 */
[----:B------:R-:W-:Y:S02]  /*0270*/  IMAD R2, R2, 0x5556, RZ ;  /* 0x0000555602027824 */ /* 0x000fe400078e02ff */
[----:B------:R-:W-:-:S03]  /*0280*/  @P0 IADD3 R4, PT, PT, R4, -UR10, RZ ;  /* 0x8000000a04040c10 */ /* 0x000fc6000fffe0ff */
[----:B------:R-:W-:Y:S02]  /*0290*/  SHF.R.U32.HI R2, RZ, 0x10, R2 ;  /* 0x00000010ff027819 */ /* 0x000fe40000011602 */
[----:B------:R-:W-:Y:S02]  /*02a0*/  ISETP.GE.U32.AND P0, PT, R4, UR10, PT ;  /* 0x0000000a04007c0c */ /* 0x000fe4000bf06070 */
[----:B------:R-:W-:-:S03]  /*02b0*/  PRMT R2, R2, 0x9910, RZ ;  /* 0x0000991002027816 */ /* 0x000fc600000000ff */
[----:B------:R-:W-:Y:S01]  /*02c0*/  @P1 VIADD R5, R5, -UR11 ;  /* 0x8000000b05051c36 */ /* 0x000fe20008000000 */
[----:B------:R-:W-:Y:S01]  /*02d0*/  ISETP.NE.U32.AND P1, PT, RZ, UR10, PT ;  /* 0x0000000aff007c0c */ /* 0x000fe2000bf25070 */
[----:B------:R-:W-:-:S03]  /*02e0*/  IMAD R2, R2, 0x3, RZ ;  /* 0x0000000302027824 */ /* 0x000fc600078e02ff */
[----:B------:R-:W-:Y:S02]  /*02f0*/  ISETP.GE.U32.AND P2, PT, R5, UR11, PT ;  /* 0x0000000b05007c0c */ /* 0x000fe4000bf46070 */
[----:B------:R-:W-:Y:S02]  /*0300*/  IADD3 R2, PT, PT, RZ, -R2, RZ ;  /* 0x80000002ff027210 */ /* 0x000fe40007ffe0ff */
[----:B------:R-:W-:Y:S02]  /*0310*/  @P0 IADD3 R4, PT, PT, R4, -UR10, RZ ;  /* 0x8000000a04040c10 */ /* 0x000fe4000fffe0ff */
[----:B------:R-:W-:-:S03]  /*0320*/  PRMT R7, R2, 0x7710, RZ ;  /* 0x0000771002077816 */ /* 0x000fc600000000ff */
[----:B------:R-:W-:Y:S02]  /*0330*/  @!P1 LOP3.LUT R4, RZ, UR10, RZ, 0x33, !PT ;  /* 0x0000000aff049c12 */ /* 0x000fe4000f8e33ff */
[----:B------:R-:W-:Y:S02]  /*0340*/  IMAD.IADD R0, R7, 0x1, R0 ;  /* 0x0000000107007824 */ /* 0x000fe400078e0200 */
[----:B------:R-:W-:Y:S02]  /*0350*/  HFMA2 R7, -RZ, RZ, 10.28125, -0.000767230987548828125 ;  /* 0x49249249ff077431 */ /* 0x000fe400000001ff */
[----:B------:R-:W-:Y:S01]  /*0360*/  @P2 VIADD R5, R5, -UR11 ;  /* 0x8000000b05052c36 */ /* 0x000fe20008000000 */
[----:B------:R-:W-:Y:S01]  /*0370*/  @!P3 LOP3.LUT R5, RZ, UR11, RZ, 0x33, !PT ;  /* 0x0000000bff05bc12 */ /* 0x000fe2000f8e33ff */
[----:B------:R-:W-:Y:S01]  /*0380*/  IMAD.MOV.U32 R2, RZ, RZ, R4 ;  /* 0x000000ffff027224 */ /* 0x000fe200078e0004 */
[----:B------:R-:W-:-:S03]  /*0390*/  LOP3.LUT R0, R0, 0xffff, RZ, 0xc0, !PT ;  /* 0x0000ffff00007812 */ /* 0x000fc600078ec0ff */
[----:B------:R-:W-:-:S04]  /*03a0*/  IMAD.WIDE.U32 R2, R5, UR5, R2 ;  /* 0x0000000505027c25 */ /* 0x000fc8000f8e0002 */
[----:B------:R-:W-:Y:S01]  /*03b0*/  IMAD R5, R5, UR4, RZ ;  /* 0x0000000405057c24 */ /* 0x000fe2000f8e02ff */
[----:B------:R-:W-:-:S03]  /*03c0*/  LEA R4, P0, R2, UR8, 0x2 ;  /* 0x0000000802047c11 */ /* 0x000fc6000f8010ff */
[----:B------:R-:W-:-:S05]  /*03d0*/  IMAD.IADD R3, R3, 0x1, R5 ;  /* 0x0000000103037824 */ /* 0x000fca00078e0205 */
[----:B------:R-:W-:Y:S02]  /*03e0*/  LEA.HI.X R5, R2, UR9, R3, 0x2, P0 ;  /* 0x0000000902057c11 */ /* 0x000fe400080f1403 */
[----:B------:R-:W-:-:S05]  /*03f0*/  SHF.L.W.U32.HI R3, R7, R0, 0x49249249 ;  /* 0x4924924907037419 */ /* 0x000fca0000010e00 */
[----:B------:R-:W-:Y:S01]  /*0400*/  STG.E desc[UR6][R4.64], R3 ;  /* 0x0000000304007986 */ /* 0x000fe2000c101906 */
[----:B------:R-:W-:Y:S05]  /*0410*/  EXIT ;  /* 0x000000000000794d */ /* 0x000fea0003800000 */
.L_x_25:
        /* <DEDUP_REMOVED lines=14> */
.L_x_28:


//--------------------- .nv.shared._Z11life_kernelPiS_iii --------------------------
	.section	.nv.shared._Z11life_kernelPiS_iii,"aw",@nobits
	.sectionflags	@""
	.align	16
	.zero		1024


//--------------------- .nv.shared.reserved.0     --------------------------
	.section	.nv.shared.reserved.0,"aw",@nobits
	.weak		__nv_reservedSMEM_offset_0_alias
	.size		__nv_reservedSMEM_offset_0_alias, 0, 64
	.other		__nv_reservedSMEM_offset_0_alias,@"STO_CUDA_RESERVED_SHARED STV_DEFAULT"
__nv_reservedSMEM_offset_0_alias:
	.zero		0
	.zero		64


//--------------------- .nv.shared._Z11init_kernelPiiii --------------------------
	.section	.nv.shared._Z11init_kernelPiiii,"aw",@nobits
	.sectionflags	@""
	.align	16
	.zero		1024


//--------------------- .nv.constant0._Z11life_kernelPiS_iii --------------------------
	.section	.nv.constant0._Z11life_kernelPiS_iii,"a",@progbits
	.sectionflags	@""
	.align	4
.nv.constant0._Z11life_kernelPiS_iii:
	.zero		924


//--------------------- .nv.constant0._Z11init_kernelPiiii --------------------------
	.section	.nv.constant0._Z11init_kernelPiiii,"a",@progbits
	.sectionflags	@""
	.align	4
.nv.constant0._Z11init_kernelPiiii:
	.zero		916


//--------------------- SYMBOLS --------------------------

	.type		.nv.reservedSmem.offset0,@object
	.size		.nv.reservedSmem.offset0,0x4
	.type		.nv.reservedSmem.cap,@object
	.size		.nv.reservedSmem.cap,0x4
